//
// Generated by NVIDIA NVVM Compiler
//
// Compiler Build ID: CL-36424714
// Cuda compilation tools, release 13.0, V13.0.88
// Based on NVVM 20.0.0
//

.version 9.0
.target sm_100
.address_size 64

	// .globl	_Z6kernelPhPj
.extern .func  (.param .b32 func_retval0) vprintf
(
	.param .b64 vprintf_param_0,
	.param .b64 vprintf_param_1
)
;
.global .align 1 .b8 $str[8] = {37, 100, 32, 37, 100, 32, 10};
.global .align 1 .b8 $str$1[20] = {115, 117, 109, 61, 37, 100, 32, 116, 104, 114, 101, 100, 73, 100, 61, 37, 100, 32, 10};

.visible .entry _Z6kernelPhPj(
	.param .u64 .ptr .align 1 _Z6kernelPhPj_param_0,
	.param .u64 .ptr .align 1 _Z6kernelPhPj_param_1
)
{
	.local .align 8 .b8 	__local_depot0[8];
	.reg .b64 	%SP;
	.reg .b64 	%SPL;
	.reg .pred 	%p<3>;
	.reg .b32 	%r<118>;
	.reg .b64 	%rd<21>;

	mov.u64 	%SPL, __local_depot0;
	cvta.local.u64 	%SP, %SPL;
	ld.param.u64 	%rd6, [_Z6kernelPhPj_param_0];
	ld.param.u64 	%rd7, [_Z6kernelPhPj_param_1];
	cvta.to.global.u64 	%rd1, %rd7;
	cvta.to.global.u64 	%rd8, %rd6;
	add.u64 	%rd9, %SP, 0;
	add.u64 	%rd2, %SPL, 0;
	mov.u32 	%r5, %ctaid.x;
	shl.b32 	%r6, %r5, 4;
	mov.u32 	%r7, %tid.x;
	add.s32 	%r8, %r6, %r7;
	mov.u32 	%r9, %ctaid.y;
	mov.u32 	%r10, %tid.y;
	shl.b32 	%r11, %r9, 8;
	shl.b32 	%r12, %r10, 4;
	add.s32 	%r13, %r11, %r12;
	mov.u32 	%r14, %nctaid.x;
	mad.lo.s32 	%r15, %r13, %r14, %r8;
	cvt.s64.s32 	%rd10, %r15;
	add.s64 	%rd11, %rd8, %rd10;
	ld.global.u8 	%r16, [%rd11];
	mul.wide.u32 	%rd12, %r16, 4;
	add.s64 	%rd13, %rd1, %rd12;
	atom.global.add.u32 	%r17, [%rd13], 1;
	bar.sync 	0;
	setp.ne.s32 	%p1, %r15, 0;
	@%p1 bra 	$L__BB0_4;
	add.s64 	%rd20, %rd1, 32;
	mov.b32 	%r116, 0;
	mov.u64 	%rd14, $str;
	mov.u32 	%r117, %r116;
$L__BB0_2:
	ld.global.u32 	%r19, [%rd20+-32];
	st.local.v2.u32 	[%rd2], {%r116, %r19};
	cvta.global.u64 	%rd15, %rd14;
	{ // callseq 0, 0
	.param .b64 param0;
	st.param.b64 	[param0], %rd15;
	.param .b64 param1;
	st.param.b64 	[param1], %rd9;
	.param .b32 retval0;
	call.uni (retval0), 
	vprintf, 
	(
	param0, 
	param1
	);
	ld.param.b32 	%r20, [retval0];
	} // callseq 0
	ld.global.u32 	%r22, [%rd20+-32];
	add.s32 	%r23, %r22, %r117;
	ld.global.u32 	%r24, [%rd20+-28];
	add.s32 	%r25, %r116, 1;
	st.local.v2.u32 	[%rd2], {%r25, %r24};
	{ // callseq 1, 0
	.param .b64 param0;
	st.param.b64 	[param0], %rd15;
	.param .b64 param1;
	st.param.b64 	[param1], %rd9;
	.param .b32 retval0;
	call.uni (retval0), 
	vprintf, 
	(
	param0, 
	param1
	);
	ld.param.b32 	%r26, [retval0];
	} // callseq 1
	ld.global.u32 	%r28, [%rd20+-28];
	add.s32 	%r29, %r28, %r23;
	ld.global.u32 	%r30, [%rd20+-24];
	add.s32 	%r31, %r116, 2;
	st.local.v2.u32 	[%rd2], {%r31, %r30};
	{ // callseq 2, 0
	.param .b64 param0;
	st.param.b64 	[param0], %rd15;
	.param .b64 param1;
	st.param.b64 	[param1], %rd9;
	.param .b32 retval0;
	call.uni (retval0), 
	vprintf, 
	(
	param0, 
	param1
	);
	ld.param.b32 	%r32, [retval0];
	} // callseq 2
	ld.global.u32 	%r34, [%rd20+-24];
	add.s32 	%r35, %r34, %r29;
	ld.global.u32 	%r36, [%rd20+-20];
	add.s32 	%r37, %r116, 3;
	st.local.v2.u32 	[%rd2], {%r37, %r36};
	{ // callseq 3, 0
	.param .b64 param0;
	st.param.b64 	[param0], %rd15;
	.param .b64 param1;
	st.param.b64 	[param1], %rd9;
	.param .b32 retval0;
	call.uni (retval0), 
	vprintf, 
	(
	param0, 
	param1
	);
	ld.param.b32 	%r38, [retval0];
	} // callseq 3
	ld.global.u32 	%r40, [%rd20+-20];
	add.s32 	%r41, %r40, %r35;
	ld.global.u32 	%r42, [%rd20+-16];
	add.s32 	%r43, %r116, 4;
	st.local.v2.u32 	[%rd2], {%r43, %r42};
	{ // callseq 4, 0
	.param .b64 param0;
	st.param.b64 	[param0], %rd15;
	.param .b64 param1;
	st.param.b64 	[param1], %rd9;
	.param .b32 retval0;
	call.uni (retval0), 
	vprintf, 
	(
	param0, 
	param1
	);
	ld.param.b32 	%r44, [retval0];
	} // callseq 4
	ld.global.u32 	%r46, [%rd20+-16];
	add.s32 	%r47, %r46, %r41;
	ld.global.u32 	%r48, [%rd20+-12];
	add.s32 	%r49, %r116, 5;
	st.local.v2.u32 	[%rd2], {%r49, %r48};
	{ // callseq 5, 0
	.param .b64 param0;
	st.param.b64 	[param0], %rd15;
	.param .b64 param1;
	st.param.b64 	[param1], %rd9;
	.param .b32 retval0;
	call.uni (retval0), 
	vprintf, 
	(
	param0, 
	param1
	);
	ld.param.b32 	%r50, [retval0];
	} // callseq 5
	ld.global.u32 	%r52, [%rd20+-12];
	add.s32 	%r53, %r52, %r47;
	ld.global.u32 	%r54, [%rd20+-8];
	add.s32 	%r55, %r116, 6;
	st.local.v2.u32 	[%rd2], {%r55, %r54};
	{ // callseq 6, 0
	.param .b64 param0;
	st.param.b64 	[param0], %rd15;
	.param .b64 param1;
	st.param.b64 	[param1], %rd9;
	.param .b32 retval0;
	call.uni (retval0), 
	vprintf, 
	(
	param0, 
	param1
	);
	ld.param.b32 	%r56, [retval0];
	} // callseq 6
	ld.global.u32 	%r58, [%rd20+-8];
	add.s32 	%r59, %r58, %r53;
	ld.global.u32 	%r60, [%rd20+-4];
	add.s32 	%r61, %r116, 7;
	st.local.v2.u32 	[%rd2], {%r61, %r60};
	{ // callseq 7, 0
	.param .b64 param0;
	st.param.b64 	[param0], %rd15;
	.param .b64 param1;
	st.param.b64 	[param1], %rd9;
	.param .b32 retval0;
	call.uni (retval0), 
	vprintf, 
	(
	param0, 
	param1
	);
	ld.param.b32 	%r62, [retval0];
	} // callseq 7
	ld.global.u32 	%r64, [%rd20+-4];
	add.s32 	%r65, %r64, %r59;
	ld.global.u32 	%r66, [%rd20];
	add.s32 	%r67, %r116, 8;
	st.local.v2.u32 	[%rd2], {%r67, %r66};
	{ // callseq 8, 0
	.param .b64 param0;
	st.param.b64 	[param0], %rd15;
	.param .b64 param1;
	st.param.b64 	[param1], %rd9;
	.param .b32 retval0;
	call.uni (retval0), 
	vprintf, 
	(
	param0, 
	param1
	);
	ld.param.b32 	%r68, [retval0];
	} // callseq 8
	ld.global.u32 	%r70, [%rd20];
	add.s32 	%r71, %r70, %r65;
	ld.global.u32 	%r72, [%rd20+4];
	add.s32 	%r73, %r116, 9;
	st.local.v2.u32 	[%rd2], {%r73, %r72};
	{ // callseq 9, 0
	.param .b64 param0;
	st.param.b64 	[param0], %rd15;
	.param .b64 param1;
	st.param.b64 	[param1], %rd9;
	.param .b32 retval0;
	call.uni (retval0), 
	vprintf, 
	(
	param0, 
	param1
	);
	ld.param.b32 	%r74, [retval0];
	} // callseq 9
	ld.global.u32 	%r76, [%rd20+4];
	add.s32 	%r77, %r76, %r71;
	ld.global.u32 	%r78, [%rd20+8];
	add.s32 	%r79, %r116, 10;
	st.local.v2.u32 	[%rd2], {%r79, %r78};
	{ // callseq 10, 0
	.param .b64 param0;
	st.param.b64 	[param0], %rd15;
	.param .b64 param1;
	st.param.b64 	[param1], %rd9;
	.param .b32 retval0;
	call.uni (retval0), 
	vprintf, 
	(
	param0, 
	param1
	);
	ld.param.b32 	%r80, [retval0];
	} // callseq 10
	ld.global.u32 	%r82, [%rd20+8];
	add.s32 	%r83, %r82, %r77;
	ld.global.u32 	%r84, [%rd20+12];
	add.s32 	%r85, %r116, 11;
	st.local.v2.u32 	[%rd2], {%r85, %r84};
	{ // callseq 11, 0
	.param .b64 param0;
	st.param.b64 	[param0], %rd15;
	.param .b64 param1;
	st.param.b64 	[param1], %rd9;
	.param .b32 retval0;
	call.uni (retval0), 
	vprintf, 
	(
	param0, 
	param1
	);
	ld.param.b32 	%r86, [retval0];
	} // callseq 11
	ld.global.u32 	%r88, [%rd20+12];
	add.s32 	%r89, %r88, %r83;
	ld.global.u32 	%r90, [%rd20+16];
	add.s32 	%r91, %r116, 12;
	st.local.v2.u32 	[%rd2], {%r91, %r90};
	{ // callseq 12, 0
	.param .b64 param0;
	st.param.b64 	[param0], %rd15;
	.param .b64 param1;
	st.param.b64 	[param1], %rd9;
	.param .b32 retval0;
	call.uni (retval0), 
	vprintf, 
	(
	param0, 
	param1
	);
	ld.param.b32 	%r92, [retval0];
	} // callseq 12
	ld.global.u32 	%r94, [%rd20+16];
	add.s32 	%r95, %r94, %r89;
	ld.global.u32 	%r96, [%rd20+20];
	add.s32 	%r97, %r116, 13;
	st.local.v2.u32 	[%rd2], {%r97, %r96};
	{ // callseq 13, 0
	.param .b64 param0;
	st.param.b64 	[param0], %rd15;
	.param .b64 param1;
	st.param.b64 	[param1], %rd9;
	.param .b32 retval0;
	call.uni (retval0), 
	vprintf, 
	(
	param0, 
	param1
	);
	ld.param.b32 	%r98, [retval0];
	} // callseq 13
	ld.global.u32 	%r100, [%rd20+20];
	add.s32 	%r101, %r100, %r95;
	ld.global.u32 	%r102, [%rd20+24];
	add.s32 	%r103, %r116, 14;
	st.local.v2.u32 	[%rd2], {%r103, %r102};
	{ // callseq 14, 0
	.param .b64 param0;
	st.param.b64 	[param0], %rd15;
	.param .b64 param1;
	st.param.b64 	[param1], %rd9;
	.param .b32 retval0;
	call.uni (retval0), 
	vprintf, 
	(
	param0, 
	param1
	);
	ld.param.b32 	%r104, [retval0];
	} // callseq 14
	ld.global.u32 	%r106, [%rd20+24];
	add.s32 	%r107, %r106, %r101;
	ld.global.u32 	%r108, [%rd20+28];
	add.s32 	%r109, %r116, 15;
	st.local.v2.u32 	[%rd2], {%r109, %r108};
	{ // callseq 15, 0
	.param .b64 param0;
	st.param.b64 	[param0], %rd15;
	.param .b64 param1;
	st.param.b64 	[param1], %rd9;
	.param .b32 retval0;
	call.uni (retval0), 
	vprintf, 
	(
	param0, 
	param1
	);
	ld.param.b32 	%r110, [retval0];
	} // callseq 15
	ld.global.u32 	%r112, [%rd20+28];
	add.s32 	%r117, %r112, %r107;
	add.s64 	%rd20, %rd20, 64;
	add.s32 	%r116, %r116, 16;
	setp.ne.s32 	%p2, %r116, 256;
	@%p2 bra 	$L__BB0_2;
	mov.b32 	%r113, 0;
	st.local.v2.u32 	[%rd2], {%r117, %r113};
	mov.u64 	%rd17, $str$1;
	cvta.global.u64 	%rd18, %rd17;
	{ // callseq 16, 0
	.param .b64 param0;
	st.param.b64 	[param0], %rd18;
	.param .b64 param1;
	st.param.b64 	[param1], %rd9;
	.param .b32 retval0;
	call.uni (retval0), 
	vprintf, 
	(
	param0, 
	param1
	);
	ld.param.b32 	%r114, [retval0];
	} // callseq 16
$L__BB0_4:
	ret;

}


// ===== COMPILED SASS (sm_100) =====

	.target	sm_100

	.elftype	@"ET_EXEC"


//--------------------- .note.nv.tkinfo           --------------------------
	.section	.note.nv.tkinfo,"",@"SHT_NOTE"
	.sectionflags	@"SHF_NOTE_NV_TKINFO"
	.tkinfo
        /*0018*/ 	.word	0x00000002
        /*0030*/ 	.string	""
        /*0030*/ 	.string	"ptxas"
        /*0030*/ 	.string	"Cuda compilation tools, release 13.0, V13.0.88"
        /*0030*/ 	.string	"Build cuda_13.0.r13.0/compiler.36424714_0"
        /*0030*/ 	.string	"-arch sm_100 -m 64 "



//--------------------- .note.nv.cuinfo           --------------------------
	.section	.note.nv.cuinfo,"",@"SHT_NOTE"
	.sectionflags	@"SHF_NOTE_NV_CUINFO"
        /*0018*/ 	.short	0x0002
        /*001a*/ 	.short	0x0064
        /*001c*/ 	.short	0x0082
	.zero		2


//--------------------- .nv.info                  --------------------------
	.section	.nv.info,"",@"SHT_CUDA_INFO"
	.align	4


	//----- nvinfo : EIATTR_REGCOUNT
	.align		4
        /*0000*/ 	.byte	0x04, 0x2f
        /*0002*/ 	.short	(.L_3 - .L_2)
	.align		4
.L_2:
        /*0004*/ 	.word	index@(_Z6kernelPhPj)
        /*0008*/ 	.word	0x0000001b


	//----- nvinfo : EIATTR_FRAME_SIZE
	.align		4
.L_3:
        /*000c*/ 	.byte	0x04, 0x11
        /*000e*/ 	.short	(.L_5 - .L_4)
	.align		4
.L_4:
        /*0010*/ 	.word	index@(_Z6kernelPhPj)
        /*0014*/ 	.word	0x00000008


	//----- nvinfo : EIATTR_MIN_STACK_SIZE
	.align		4
.L_5:
        /*0018*/ 	.byte	0x04, 0x12
        /*001a*/ 	.short	(.L_7 - .L_6)
	.align		4
.L_6:
        /*001c*/ 	.word	index@(_Z6kernelPhPj)
        /*0020*/ 	.word	0x00000008
.L_7:


//--------------------- .nv.compat                --------------------------
	.section	.nv.compat,"",@"SHT_CUDA_COMPAT_INFO"
	.align	4
        /*0000*/ 	.byte	0x02, 0x09, 0x00, 0x00, 0x02, 0x02, 0x01, 0x00, 0x02, 0x05, 0x05, 0x00, 0x03, 0x07, 0x01, 0x01
        /*0010*/ 	.byte	0x02, 0x03, 0x00, 0x00, 0x02, 0x06, 0x01, 0x00, 0x04, 0x0b, 0x08, 0x00, 0x09, 0x00, 0x00, 0x00
        /*0020*/ 	.byte	0x00, 0x00, 0x00, 0x00


//--------------------- .nv.info._Z6kernelPhPj    --------------------------
	.section	.nv.info._Z6kernelPhPj,"",@"SHT_CUDA_INFO"
	.sectionflags	@""
	.align	4


	//----- nvinfo : EIATTR_CUDA_API_VERSION
	.align		4
        /*0000*/ 	.byte	0x04, 0x37
        /*0002*/ 	.short	(.L_9 - .L_8)
.L_8:
        /*0004*/ 	.word	0x00000082


	//----- nvinfo : EIATTR_KPARAM_INFO
	.align		4
.L_9:
        /*0008*/ 	.byte	0x04, 0x17
        /*000a*/ 	.short	(.L_11 - .L_10)
.L_10:
        /*000c*/ 	.word	0x00000000
        /*0010*/ 	.short	0x0001
        /*0012*/ 	.short	0x0008
        /*0014*/ 	.byte	0x00, 0xf5, 0x21, 0x00


	//----- nvinfo : EIATTR_KPARAM_INFO
	.align		4
.L_11:
        /*0018*/ 	.byte	0x04, 0x17
        /*001a*/ 	.short	(.L_13 - .L_12)
.L_12:
        /*001c*/ 	.word	0x00000000
        /*0020*/ 	.short	0x0000
        /*0022*/ 	.short	0x0000
        /*0024*/ 	.byte	0x00, 0xf5, 0x21, 0x00


	//----- nvinfo : EIATTR_SPARSE_MMA_MASK
	.align		4
.L_13:
        /*0028*/ 	.byte	0x03, 0x50
        /*002a*/ 	.short	0x0000


	//----- nvinfo : EIATTR_MAXREG_COUNT
	.align		4
        /*002c*/ 	.byte	0x03, 0x1b
        /*002e*/ 	.short	0x00ff


	//----- nvinfo : EIATTR_NUM_BARRIERS
	.align		4
        /*0030*/ 	.byte	0x02, 0x4c
        /*0032*/ 	.byte	0x01
	.zero		1


	//----- nvinfo : EIATTR_EXTERNS
	.align		4
        /*0034*/ 	.byte	0x04, 0x0f
        /*0036*/ 	.short	(.L_15 - .L_14)


	//   ....[0]....
	.align		4
.L_14:
        /*0038*/ 	.word	index@(vprintf)


	//----- nvinfo : EIATTR_MERCURY_ISA_VERSION
	.align		4
.L_15:
        /*003c*/ 	.byte	0x03, 0x5f
        /*003e*/ 	.short	0x0101


	//----- nvinfo : EIATTR_VRC_CTA_INIT_COUNT
	.align		4
        /*0040*/ 	.byte	0x02, 0x4a
	.zero		1
	.zero		1


	//----- nvinfo : EIATTR_SYSCALL_OFFSETS
	.align		4
        /*0044*/ 	.byte	0x04, 0x46
        /*0046*/ 	.short	(.L_17 - .L_16)


	//   ....[0]....
.L_16:
        /*0048*/ 	.word	0x000002d0


	//   ....[1]....
        /*004c*/ 	.word	0x00000390


	//   ....[2]....
        /*0050*/ 	.word	0x00000460


	//   ....[3]....
        /*0054*/ 	.word	0x00000520


	//   ....[4]....
        /*0058*/ 	.word	0x000005f0


	//   ....[5]....
        /*005c*/ 	.word	0x000006b0


	//   ....[6]....
        /*0060*/ 	.word	0x00000780


	//   ....[7]....
        /*0064*/ 	.word	0x00000840


	//   ....[8]....
        /*0068*/ 	.word	0x00000910


	//   ....[9]....
        /*006c*/ 	.word	0x000009d0


	//   ....[10]....
        /*0070*/ 	.word	0x00000aa0


	//   ....[11]....
        /*0074*/ 	.word	0x00000b60


	//   ....[12]....
        /*0078*/ 	.word	0x00000c30


	//   ....[13]....
        /*007c*/ 	.word	0x00000cf0


	//   ....[14]....
        /*0080*/ 	.word	0x00000dc0


	//   ....[15]....
        /*0084*/ 	.word	0x00000e80


	//   ....[16]....
        /*0088*/ 	.word	0x00000fa0


	//----- nvinfo : EIATTR_EXIT_INSTR_OFFSETS
	.align		4
.L_17:
        /*008c*/ 	.byte	0x04, 0x1c
        /*008e*/ 	.short	(.L_19 - .L_18)


	//   ....[0]....
.L_18:
        /*0090*/ 	.word	0x000001a0


	//   ....[1]....
        /*0094*/ 	.word	0x00000fb0


	//----- nvinfo : EIATTR_CRS_STACK_SIZE
	.align		4
.L_19:
        /*0098*/ 	.byte	0x04, 0x1e
        /*009a*/ 	.short	(.L_21 - .L_20)
.L_20:
        /*009c*/ 	.word	0x00000000


	//----- nvinfo : EIATTR_CBANK_PARAM_SIZE
	.align		4
.L_21:
        /*00a0*/ 	.byte	0x03, 0x19
        /*00a2*/ 	.short	0x0010


	//----- nvinfo : EIATTR_PARAM_CBANK
	.align		4
        /*00a4*/ 	.byte	0x04, 0x0a
        /*00a6*/ 	.short	(.L_23 - .L_22)
	.align		4
.L_22:
        /*00a8*/ 	.word	index@(.nv.constant0._Z6kernelPhPj)
        /*00ac*/ 	.short	0x0380
        /*00ae*/ 	.short	0x0010


	//----- nvinfo : EIATTR_SW_WAR
	.align		4
.L_23:
        /*00b0*/ 	.byte	0x04, 0x36
        /*00b2*/ 	.short	(.L_25 - .L_24)
.L_24:
        /*00b4*/ 	.word	0x00000008
.L_25:


//--------------------- .nv.callgraph             --------------------------
	.section	.nv.callgraph,"",@"SHT_CUDA_CALLGRAPH"
	.align	4
	.sectionentsize	8
	.align		4
        /*0000*/ 	.word	0x00000000
	.align		4
        /*0004*/ 	.word	0xffffffff
	.align		4
        /*0008*/ 	.word	index@(_Z6kernelPhPj)
	.align		4
        /*000c*/ 	.word	index@(vprintf)
	.align		4
        /*0010*/ 	.word	0x00000000
	.align		4
        /*0014*/ 	.word	0xfffffffe
	.align		4
        /*0018*/ 	.word	0x00000000
	.align		4
        /*001c*/ 	.word	0xfffffffd
	.align		4
        /*0020*/ 	.word	0x00000000
	.align		4
        /*0024*/ 	.word	0xfffffffc


//--------------------- .nv.constant4             --------------------------
	.section	.nv.constant4,"a",@progbits
	.align	8
	.align		8
.nv.constant4:
        /*0000*/ 	.dword	vprintf
	.align		8
        /*0008*/ 	.dword	$str
	.align		8
        /*0010*/ 	.dword	$str$1


//--------------------- .text._Z6kernelPhPj       --------------------------
	.section	.text._Z6kernelPhPj,"ax",@progbits
	.align	128
        .global         _Z6kernelPhPj
        .type           _Z6kernelPhPj,@function
        .size           _Z6kernelPhPj,(.L_x_20 - _Z6kernelPhPj)
        .other          _Z6kernelPhPj,@"STO_CUDA_ENTRY STV_DEFAULT"
_Z6kernelPhPj:
.text._Z6kernelPhPj:
[----:B------:R-:W0:Y:S01]  /*0000*/  LDC R1, c[0x0][0x37c] ;  /* 0x0000df00ff017b82 */ /* 0x000e220000000800 */
[----:B------:R-:W1:Y:S01]  /*0010*/  S2R R2, SR_CTAID.Y ;  /* 0x0000000000027919 */ /* 0x000e620000002600 */
[----:B------:R-:W2:Y:S01]  /*0020*/  LDCU UR5, c[0x0][0x2fc] ;  /* 0x00005f80ff0577ac */ /* 0x000ea20008000800 */
[----:B0-----:R-:W-:Y:S01]  /*0030*/  VIADD R1, R1, 0xfffffff8 ;  /* 0xfffffff801017836 */ /* 0x001fe20000000000 */
[----:B------:R-:W1:Y:S01]  /*0040*/  S2R R5, SR_TID.Y ;  /* 0x0000000000057919 */ /* 0x000e620000002200 */
[----:B------:R-:W0:Y:S01]  /*0050*/  LDCU UR4, c[0x0][0x370] ;  /* 0x00006e00ff0477ac */ /* 0x000e220008000800 */
[----:B------:R-:W3:Y:S01]  /*0060*/  S2R R0, SR_CTAID.X ;  /* 0x0000000000007919 */ /* 0x000ee20000002500 */
[----:B------:R-:W4:Y:S01]  /*0070*/  LDCU.64 UR6, c[0x0][0x380] ;  /* 0x00007000ff0677ac */ /* 0x000f220008000a00 */
[----:B------:R-:W3:Y:S01]  /*0080*/  S2R R3, SR_TID.X ;  /* 0x0000000000037919 */ /* 0x000ee20000002100 */
[----:B------:R-:W5:Y:S01]  /*0090*/  LDCU.64 UR36, c[0x0][0x358] ;  /* 0x00006b00ff2477ac */ /* 0x000f620008000a00 */
[----:B-1----:R-:W-:Y:S01]  /*00a0*/  IMAD R2, R2, 0x10, R5 ;  /* 0x0000001002027824 */ /* 0x002fe200078e0205 */
[----:B---3--:R-:W-:-:S03]  /*00b0*/  LEA R0, R0, R3, 0x4 ;  /* 0x0000000300007211 */ /* 0x008fc600078e20ff */
[----:B------:R-:W-:-:S04]  /*00c0*/  IMAD.SHL.U32 R3, R2, 0x10, RZ ;  /* 0x0000001002037824 */ /* 0x000fc800078e00ff */
[----:B0-----:R-:W-:Y:S02]  /*00d0*/  IMAD R0, R3, UR4, R0 ;  /* 0x0000000403007c24 */ /* 0x001fe4000f8e0200 */
[----:B------:R-:W0:Y:S03]  /*00e0*/  LDC.64 R2, c[0x0][0x388] ;  /* 0x0000e200ff027b82 */ /* 0x000e260000000a00 */
[----:B----4-:R-:W-:-:S04]  /*00f0*/  IADD3 R4, P0, PT, R0, UR6, RZ ;  /* 0x0000000600047c10 */ /* 0x010fc8000ff1e0ff */
[----:B------:R-:W-:-:S06]  /*0100*/  LEA.HI.X.SX32 R5, R0, UR7, 0x1, P0 ;  /* 0x0000000700057c11 */ /* 0x000fcc00080f0eff */
[----:B-----5:R-:W0:Y:S01]  /*0110*/  LDG.E.U8 R5, desc[UR36][R4.64] ;  /* 0x0000002404057981 */ /* 0x020e22000c1e1100 */
[----:B------:R-:W-:Y:S01]  /*0120*/  IMAD.MOV.U32 R7, RZ, RZ, 0x1 ;  /* 0x00000001ff077424 */ /* 0x000fe200078e00ff */
[----:B------:R-:W1:Y:S01]  /*0130*/  LDCU UR4, c[0x0][0x2f8] ;  /* 0x00005f00ff0477ac */ /* 0x000e620008000800 */
[----:B------:R-:W-:Y:S02]  /*0140*/  ISETP.NE.AND P0, PT, R0, RZ, PT ;  /* 0x000000ff0000720c */ /* 0x000fe40003f05270 */
[----:B-1----:R-:W-:-:S04]  /*0150*/  IADD3 R24, P1, PT, R1, UR4, RZ ;  /* 0x0000000401187c10 */ /* 0x002fc8000ff3e0ff */
[----:B--2---:R-:W-:Y:S01]  /*0160*/  IADD3.X R23, PT, PT, RZ, UR5, RZ, P1, !PT ;  /* 0x00000005ff177c10 */ /* 0x004fe20008ffe4ff */
[----:B0-----:R-:W-:-:S05]  /*0170*/  IMAD.WIDE.U32 R2, R5, 0x4, R2 ;  /* 0x0000000405027825 */ /* 0x001fca00078e0002 */
[----:B------:R0:W-:Y:S01]  /*0180*/  REDG.E.ADD.STRONG.GPU desc[UR36][R2.64], R7 ;  /* 0x000000070200798e */ /* 0x0001e2000c12e124 */
[----:B------:R-:W-:Y:S06]  /*0190*/  BAR.SYNC.DEFER_BLOCKING 0x0 ;  /* 0x0000000000007b1d */ /* 0x000fec0000010000 */
[----:B------:R-:W-:Y:S05]  /*01a0*/  @P0 EXIT ;  /* 0x000000000000094d */ /* 0x000fea0003800000 */
[----:B------:R-:W1:Y:S01]  /*01b0*/  LDCU.64 UR4, c[0x0][0x388] ;  /* 0x00007100ff0477ac */ /* 0x000e620008000a00 */
[----:B------:R-:W-:Y:S01]  /*01c0*/  BSSY.RECONVERGENT B6, `(.L_x_0) ;  /* 0x00000d4000067945 */ /* 0x000fe20003800200 */
[----:B0-----:R-:W-:Y:S02]  /*01d0*/  IMAD.MOV.U32 R2, RZ, RZ, RZ ;  /* 0x000000ffff027224 */ /* 0x001fe400078e00ff */
[----:B------:R-:W-:Y:S01]  /*01e0*/  IMAD.MOV.U32 R18, RZ, RZ, RZ ;  /* 0x000000ffff127224 */ /* 0x000fe200078e00ff */
[----:B-1----:R-:W-:-:S04]  /*01f0*/  UIADD3 UR4, UP0, UPT, UR4, 0x20, URZ ;  /* 0x0000002004047890 */ /* 0x002fc8000ff1e0ff */
[----:B------:R-:W-:Y:S02]  /*0200*/  UIADD3.X UR5, UPT, UPT, URZ, UR5, URZ, UP0, !UPT ;  /* 0x00000005ff057290 */ /* 0x000fe400087fe4ff */
[----:B------:R-:W-:-:S04]  /*0210*/  MOV R16, UR4 ;  /* 0x0000000400107c02 */ /* 0x000fc80008000f00 */
[----:B------:R-:W-:-:S07]  /*0220*/  IMAD.U32 R17, RZ, RZ, UR5 ;  /* 0x00000005ff117e24 */ /* 0x000fce000f8e00ff */
.L_x_17:
[----:B------:R-:W2:Y:S01]  /*0230*/  LDG.E R3, desc[UR36][R16.64+-0x20] ;  /* 0xffffe02410037981 */ /* 0x000ea2000c1e1900 */
[----:B------:R-:W-:Y:S01]  /*0240*/  MOV R22, 0x0 ;  /* 0x0000000000167802 */ /* 0x000fe20000000f00 */
[----:B------:R-:W0:Y:S01]  /*0250*/  LDCU.64 UR4, c[0x4][0x8] ;  /* 0x01000100ff0477ac */ /* 0x000e220008000a00 */
[----:B------:R-:W-:Y:S02]  /*0260*/  IMAD.MOV.U32 R6, RZ, RZ, R24 ;  /* 0x000000ffff067224 */ /* 0x000fe400078e0018 */
[----:B------:R1:W3:Y:S01]  /*0270*/  LDC.64 R8, c[0x4][R22] ;  /* 0x0100000016087b82 */ /* 0x0002e20000000a00 */
[----:B------:R-:W-:Y:S02]  /*0280*/  IMAD.MOV.U32 R7, RZ, RZ, R23 ;  /* 0x000000ffff077224 */ /* 0x000fe400078e0017 */
[----:B0-----:R-:W-:Y:S01]  /*0290*/  IMAD.U32 R4, RZ, RZ, UR4 ;  /* 0x00000004ff047e24 */ /* 0x001fe2000f8e00ff */
[----:B------:R-:W-:Y:S01]  /*02a0*/  MOV R5, UR5 ;  /* 0x0000000500057c02 */ /* 0x000fe20008000f00 */
[----:B--23--:R1:W-:Y:S06]  /*02b0*/  STL.64 [R1], R2 ;  /* 0x0000000201007387 */ /* 0x00c3ec0000100a00 */
[----:B------:R-:W-:-:S07]  /*02c0*/  LEPC R20, `(.L_x_1) ;  /* 0x000000001014794e */ /* 0x000fce0000000000 */
[----:B-1----:R-:W-:Y:S05]  /*02d0*/  CALL.ABS.NOINC R8 ;  /* 0x0000000008007343 */ /* 0x002fea0003c00000 */
.L_x_1:
[----:B------:R-:W2:Y:S04]  /*02e0*/  LDG.E R11, desc[UR36][R16.64+-0x1c] ;  /* 0xffffe424100b7981 */ /* 0x000ea8000c1e1900 */
[----:B------:R0:W5:Y:S01]  /*02f0*/  LDG.E R19, desc[UR36][R16.64+-0x20] ;  /* 0xffffe02410137981 */ /* 0x000162000c1e1900 */
[----:B------:R-:W-:Y:S01]  /*0300*/  IADD3 R10, PT, PT, R2, 0x1, RZ ;  /* 0x00000001020a7810 */ /* 0x000fe20007ffe0ff */
[----:B------:R0:W1:Y:S01]  /*0310*/  LDC.64 R8, c[0x4][R22] ;  /* 0x0100000016087b82 */ /* 0x0000620000000a00 */
[----:B------:R-:W3:Y:S01]  /*0320*/  LDCU.64 UR4, c[0x4][0x8] ;  /* 0x01000100ff0477ac */ /* 0x000ee20008000a00 */
[----:B------:R-:W-:Y:S01]  /*0330*/  MOV R6, R24 ;  /* 0x0000001800067202 */ /* 0x000fe20000000f00 */
[----:B------:R-:W-:Y:S02]  /*0340*/  IMAD.MOV.U32 R7, RZ, RZ, R23 ;  /* 0x000000ffff077224 */ /* 0x000fe400078e0017 */
[----:B---3--:R-:W-:-:S02]  /*0350*/  IMAD.U32 R4, RZ, RZ, UR4 ;  /* 0x00000004ff047e24 */ /* 0x008fc4000f8e00ff */
[----:B------:R-:W-:Y:S01]  /*0360*/  IMAD.U32 R5, RZ, RZ, UR5 ;  /* 0x00000005ff057e24 */ /* 0x000fe2000f8e00ff */
[----:B-12---:R0:W-:Y:S06]  /*0370*/  STL.64 [R1], R10 ;  /* 0x0000000a01007387 */ /* 0x0061ec0000100a00 */
[----:B------:R-:W-:-:S07]  /*0380*/  LEPC R20, `(.L_x_2) ;  /* 0x000000001014794e */ /* 0x000fce0000000000 */
[----:B0----5:R-:W-:Y:S05]  /*0390*/  CALL.ABS.NOINC R8 ;  /* 0x0000000008007343 */ /* 0x021fea0003c00000 */
.L_x_2:
[----:B------:R-:W2:Y:S04]  /*03a0*/  LDG.E R11, desc[UR36][R16.64+-0x18] ;  /* 0xffffe824100b7981 */ /* 0x000ea8000c1e1900 */
[----:B------:R-:W3:Y:S01]  /*03b0*/  LDG.E R0, desc[UR36][R16.64+-0x1c] ;  /* 0xffffe42410007981 */ /* 0x000ee2000c1e1900 */
[----:B------:R-:W-:Y:S01]  /*03c0*/  VIADD R10, R2, 0x2 ;  /* 0x00000002020a7836 */ /* 0x000fe20000000000 */
[----:B------:R0:W1:Y:S01]  /*03d0*/  LDC.64 R8, c[0x4][R22] ;  /* 0x0100000016087b82 */ /* 0x0000620000000a00 */
[----:B------:R-:W4:Y:S01]  /*03e0*/  LDCU.64 UR4, c[0x4][0x8] ;  /* 0x01000100ff0477ac */ /* 0x000f220008000a00 */
[----:B------:R-:W-:Y:S01]  /*03f0*/  IMAD.MOV.U32 R6, RZ, RZ, R24 ;  /* 0x000000ffff067224 */ /* 0x000fe200078e0018 */
[----:B------:R-:W-:Y:S02]  /*0400*/  MOV R7, R23 ;  /* 0x0000001700077202 */ /* 0x000fe40000000f00 */
[----:B----4-:R-:W-:Y:S01]  /*0410*/  MOV R4, UR4 ;  /* 0x0000000400047c02 */ /* 0x010fe20008000f00 */
[----:B------:R-:W-:Y:S01]  /*0420*/  IMAD.U32 R5, RZ, RZ, UR5 ;  /* 0x00000005ff057e24 */ /* 0x000fe2000f8e00ff */
[----:B--2---:R0:W-:Y:S01]  /*0430*/  STL.64 [R1], R10 ;  /* 0x0000000a01007387 */ /* 0x0041e20000100a00 */
[----:B-1-3--:R-:W-:-:S07]  /*0440*/  IADD3 R18, PT, PT, R0, R19, R18 ;  /* 0x0000001300127210 */ /* 0x00afce0007ffe012 */
[----:B------:R-:W-:-:S07]  /*0450*/  LEPC R20, `(.L_x_3) ;  /* 0x000000001014794e */ /* 0x000fce0000000000 */
[----:B0-----:R-:W-:Y:S05]  /*0460*/  CALL.ABS.NOINC R8 ;  /* 0x0000000008007343 */ /* 0x001fea0003c00000 */
.L_x_3:
[----:B------:R-:W2:Y:S04]  /*0470*/  LDG.E R11, desc[UR36][R16.64+-0x14] ;  /* 0xffffec24100b7981 */ /* 0x000ea8000c1e1900 */
[----:B------:R0:W5:Y:S01]  /*0480*/  LDG.E R19, desc[UR36][R16.64+-0x18] ;  /* 0xffffe82410137981 */ /* 0x000162000c1e1900 */
[----:B------:R-:W-:Y:S01]  /*0490*/  VIADD R10, R2, 0x3 ;  /* 0x00000003020a7836 */ /* 0x000fe20000000000 */
[----:B------:R0:W1:Y:S01]  /*04a0*/  LDC.64 R8, c[0x4][R22] ;  /* 0x0100000016087b82 */ /* 0x0000620000000a00 */
[----:B------:R-:W3:Y:S01]  /*04b0*/  LDCU.64 UR4, c[0x4][0x8] ;  /* 0x01000100ff0477ac */ /* 0x000ee20008000a00 */
[----:B------:R-:W-:Y:S02]  /*04c0*/  IMAD.MOV.U32 R6, RZ, RZ, R24 ;  /* 0x000000ffff067224 */ /* 0x000fe400078e0018 */
[----:B------:R-:W-:-:S02]  /*04d0*/  IMAD.MOV.U32 R7, RZ, RZ, R23 ;  /* 0x000000ffff077224 */ /* 0x000fc400078e0017 */
[----:B---3--:R-:W-:Y:S01]  /*04e0*/  IMAD.U32 R4, RZ, RZ, UR4 ;  /* 0x00000004ff047e24 */ /* 0x008fe2000f8e00ff */
[----:B------:R-:W-:Y:S01]  /*04f0*/  MOV R5, UR5 ;  /* 0x0000000500057c02 */ /* 0x000fe20008000f00 */
[----:B-12---:R0:W-:Y:S06]  /*0500*/  STL.64 [R1], R10 ;  /* 0x0000000a01007387 */ /* 0x0061ec0000100a00 */
[----:B------:R-:W-:-:S07]  /*0510*/  LEPC R20, `(.L_x_4) ;  /* 0x000000001014794e */ /* 0x000fce0000000000 */
[----:B0----5:R-:W-:Y:S05]  /*0520*/  CALL.ABS.NOINC R8 ;  /* 0x0000000008007343 */ /* 0x021fea0003c00000 */
.L_x_4:
[----:B------:R-:W2:Y:S04]  /*0530*/  LDG.E R11, desc[UR36][R16.64+-0x10] ;  /* 0xfffff024100b7981 */ /* 0x000ea8000c1e1900 */
[----:B------:R-:W3:Y:S01]  /*0540*/  LDG.E R0, desc[UR36][R16.64+-0x14] ;  /* 0xffffec2410007981 */ /* 0x000ee2000c1e1900 */
[----:B------:R-:W-:Y:S01]  /*0550*/  IADD3 R10, PT, PT, R2, 0x4, RZ ;  /* 0x00000004020a7810 */ /* 0x000fe20007ffe0ff */
[----:B------:R0:W1:Y:S01]  /*0560*/  LDC.64 R8, c[0x4][R22] ;  /* 0x0100000016087b82 */ /* 0x0000620000000a00 */
[----:B------:R-:W4:Y:S01]  /*0570*/  LDCU.64 UR4, c[0x4][0x8] ;  /* 0x01000100ff0477ac */ /* 0x000f220008000a00 */
[----:B------:R-:W-:Y:S01]  /*0580*/  MOV R6, R24 ;  /* 0x0000001800067202 */ /* 0x000fe20000000f00 */
[----:B------:R-:W-:Y:S02]  /*0590*/  IMAD.MOV.U32 R7, RZ, RZ, R23 ;  /* 0x000000ffff077224 */ /* 0x000fe400078e0017 */
[----:B----4-:R-:W-:-:S02]  /*05a0*/  IMAD.U32 R4, RZ, RZ, UR4 ;  /* 0x00000004ff047e24 */ /* 0x010fc4000f8e00ff */
[----:B------:R-:W-:Y:S01]  /*05b0*/  IMAD.U32 R5, RZ, RZ, UR5 ;  /* 0x00000005ff057e24 */ /* 0x000fe2000f8e00ff */
[----:B--2---:R0:W-:Y:S01]  /*05c0*/  STL.64 [R1], R10 ;  /* 0x0000000a01007387 */ /* 0x0041e20000100a00 */
[----:B-1-3--:R-:W-:-:S07]  /*05d0*/  IADD3 R18, PT, PT, R0, R19, R18 ;  /* 0x0000001300127210 */ /* 0x00afce0007ffe012 */
[----:B------:R-:W-:-:S07]  /*05e0*/  LEPC R20, `(.L_x_5) ;  /* 0x000000001014794e */ /* 0x000fce0000000000 */
[----:B0-----:R-:W-:Y:S05]  /*05f0*/  CALL.ABS.NOINC R8 ;  /* 0x0000000008007343 */ /* 0x001fea0003c00000 */
.L_x_5:
[----:B------:R-:W2:Y:S04]  /*0600*/  LDG.E R11, desc[UR36][R16.64+-0xc] ;  /* 0xfffff424100b7981 */ /* 0x000ea8000c1e1900 */
[----:B------:R0:W5:Y:S01]  /*0610*/  LDG.E R19, desc[UR36][R16.64+-0x10] ;  /* 0xfffff02410137981 */ /* 0x000162000c1e1900 */
[----:B------:R-:W-:Y:S01]  /*0620*/  VIADD R10, R2, 0x5 ;  /* 0x00000005020a7836 */ /* 0x000fe20000000000 */
[----:B------:R0:W1:Y:S01]  /*0630*/  LDC.64 R8, c[0x4][R22] ;  /* 0x0100000016087b82 */ /* 0x0000620000000a00 */
[----:B------:R-:W3:Y:S01]  /*0640*/  LDCU.64 UR4, c[0x4][0x8] ;  /* 0x01000100ff0477ac */ /* 0x000ee20008000a00 */
[----:B------:R-:W-:Y:S01]  /*0650*/  IMAD.MOV.U32 R6, RZ, RZ, R24 ;  /* 0x000000ffff067224 */ /* 0x000fe200078e0018 */
[----:B------:R-:W-:Y:S02]  /*0660*/  MOV R7, R23 ;  /* 0x0000001700077202 */ /* 0x000fe40000000f00 */
[----:B---3--:R-:W-:Y:S01]  /*0670*/  MOV R4, UR4 ;  /* 0x0000000400047c02 */ /* 0x008fe20008000f00 */
[----:B------:R-:W-:Y:S01]  /*0680*/  IMAD.U32 R5, RZ, RZ, UR5 ;  /* 0x00000005ff057e24 */ /* 0x000fe2000f8e00ff */
[----:B-12---:R0:W-:Y:S06]  /*0690*/  STL.64 [R1], R10 ;  /* 0x0000000a01007387 */ /* 0x0061ec0000100a00 */
[----:B------:R-:W-:-:S07]  /*06a0*/  LEPC R20, `(.L_x_6) ;  /* 0x000000001014794e */ /* 0x000fce0000000000 */
[----:B0----5:R-:W-:Y:S05]  /*06b0*/  CALL.ABS.NOINC R8 ;  /* 0x0000000008007343 */ /* 0x021fea0003c00000 */
.L_x_6:
[----:B------:R-:W2:Y:S04]  /*06c0*/  LDG.E R11, desc[UR36][R16.64+-0x8] ;  /* 0xfffff824100b7981 */ /* 0x000ea8000c1e1900 */
[----:B------:R-:W3:Y:S01]  /*06d0*/  LDG.E R0, desc[UR36][R16.64+-0xc] ;  /* 0xfffff42410007981 */ /* 0x000ee2000c1e1900 */
[----:B------:R-:W-:Y:S01]  /*06e0*/  VIADD R10, R2, 0x6 ;  /* 0x00000006020a7836 */ /* 0x000fe20000000000 */
[----:B------:R0:W1:Y:S01]  /*06f0*/  LDC.64 R8, c[0x4][R22] ;  /* 0x0100000016087b82 */ /* 0x0000620000000a00 */
[----:B------:R-:W4:Y:S01]  /*0700*/  LDCU.64 UR4, c[0x4][0x8] ;  /* 0x01000100ff0477ac */ /* 0x000f220008000a00 */
[----:B------:R-:W-:Y:S02]  /*0710*/  IMAD.MOV.U32 R6, RZ, RZ, R24 ;  /* 0x000000ffff067224 */ /* 0x000fe400078e0018 */
[----:B------:R-:W-:-:S02]  /*0720*/  IMAD.MOV.U32 R7, RZ, RZ, R23 ;  /* 0x000000ffff077224 */ /* 0x000fc400078e0017 */
[----:B----4-:R-:W-:Y:S01]  /*0730*/  IMAD.U32 R4, RZ, RZ, UR4 ;  /* 0x00000004ff047e24 */ /* 0x010fe2000f8e00ff */
[----:B------:R-:W-:Y:S01]  /*0740*/  MOV R5, UR5 ;  /* 0x0000000500057c02 */ /* 0x000fe20008000f00 */
[----:B--2---:R0:W-:Y:S01]  /*0750*/  STL.64 [R1], R10 ;  /* 0x0000000a01007387 */ /* 0x0041e20000100a00 */
[----:B-1-3--:R-:W-:-:S07]  /*0760*/  IADD3 R18, PT, PT, R0, R19, R18 ;  /* 0x0000001300127210 */ /* 0x00afce0007ffe012 */
[----:B------:R-:W-:-:S07]  /*0770*/  LEPC R20, `(.L_x_7) ;  /* 0x000000001014794e */ /* 0x000fce0000000000 */
[----:B0-----:R-:W-:Y:S05]  /*0780*/  CALL.ABS.NOINC R8 ;  /* 0x0000000008007343 */ /* 0x001fea0003c00000 */
.L_x_7:
        /* <DEDUP_REMOVED lines=12> */
.L_x_8:
        /* <DEDUP_REMOVED lines=13> */
.L_x_9:
        /* <DEDUP_REMOVED lines=12> */
.L_x_10:
        /* <DEDUP_REMOVED lines=13> */
.L_x_11:
        /* <DEDUP_REMOVED lines=12> */
.L_x_12:
        /* <DEDUP_REMOVED lines=13> */
.L_x_13:
        /* <DEDUP_REMOVED lines=12> */
.L_x_14:
        /* <DEDUP_REMOVED lines=13> */
.L_x_15:
[----:B------:R-:W2:Y:S04]  /*0dd0*/  LDG.E R11, desc[UR36][R16.64+0x1c] ;  /* 0x00001c24100b7981 */ /* 0x000ea8000c1e1900 */
[----:B------:R0:W5:Y:S01]  /*0de0*/  LDG.E R19, desc[UR36][R16.64+0x18] ;  /* 0x0000182410137981 */ /* 0x000162000c1e1900 */
[----:B------:R-:W-:Y:S01]  /*0df0*/  VIADD R10, R2, 0xf ;  /* 0x0000000f020a7836 */ /* 0x000fe20000000000 */
[----:B------:R0:W1:Y:S01]  /*0e00*/  LDC.64 R8, c[0x4][R22] ;  /* 0x0100000016087b82 */ /* 0x0000620000000a00 */
[----:B------:R-:W3:Y:S01]  /*0e10*/  LDCU.64 UR4, c[0x4][0x8] ;  /* 0x01000100ff0477ac */ /* 0x000ee20008000a00 */
[----:B------:R-:W-:Y:S01]  /*0e20*/  MOV R6, R24 ;  /* 0x0000001800067202 */ /* 0x000fe20000000f00 */
[----:B------:R-:W-:Y:S01]  /*0e30*/  IMAD.MOV.U32 R7, RZ, RZ, R23 ;  /* 0x000000ffff077224 */ /* 0x000fe200078e0017 */
[----:B---3--:R-:W-:Y:S01]  /*0e40*/  MOV R4, UR4 ;  /* 0x0000000400047c02 */ /* 0x008fe20008000f00 */
[----:B------:R-:W-:Y:S01]  /*0e50*/  IMAD.U32 R5, RZ, RZ, UR5 ;  /* 0x00000005ff057e24 */ /* 0x000fe2000f8e00ff */
[----:B-12---:R0:W-:Y:S06]  /*0e60*/  STL.64 [R1], R10 ;  /* 0x0000000a01007387 */ /* 0x0061ec0000100a00 */
[----:B------:R-:W-:-:S07]  /*0e70*/  LEPC R20, `(.L_x_16) ;  /* 0x000000001014794e */ /* 0x000fce0000000000 */
[----:B0----5:R-:W-:Y:S05]  /*0e80*/  CALL.ABS.NOINC R8 ;  /* 0x0000000008007343 */ /* 0x021fea0003c00000 */
.L_x_16:
[----:B------:R0:W2:Y:S01]  /*0e90*/  LDG.E R0, desc[UR36][R16.64+0x1c] ;  /* 0x00001c2410007981 */ /* 0x0000a2000c1e1900 */
[----:B------:R-:W-:-:S04]  /*0ea0*/  IADD3 R2, PT, PT, R2, 0x10, RZ ;  /* 0x0000001002027810 */ /* 0x000fc80007ffe0ff */
[----:B------:R-:W-:Y:S02]  /*0eb0*/  ISETP.NE.AND P0, PT, R2, 0x100, PT ;  /* 0x000001000200780c */ /* 0x000fe40003f05270 */
[----:B0-----:R-:W-:-:S05]  /*0ec0*/  IADD3 R16, P1, PT, R16, 0x40, RZ ;  /* 0x0000004010107810 */ /* 0x001fca0007f3e0ff */
[----:B------:R-:W-:Y:S01]  /*0ed0*/  IMAD.X R17, RZ, RZ, R17, P1 ;  /* 0x000000ffff117224 */ /* 0x000fe200008e0611 */
[----:B--2---:R-:W-:-:S05]  /*0ee0*/  IADD3 R18, PT, PT, R0, R19, R18 ;  /* 0x0000001300127210 */ /* 0x004fca0007ffe012 */
[----:B------:R-:W-:Y:S05]  /*0ef0*/  @P0 BRA `(.L_x_17) ;  /* 0xfffffff000cc0947 */ /* 0x000fea000383ffff */
[----:B------:R-:W-:Y:S05]  /*0f00*/  BSYNC.RECONVERGENT B6 ;  /* 0x0000000000067941 */ /* 0x000fea0003800200 */
.L_x_0:
[----:B------:R-:W-:Y:S01]  /*0f10*/  HFMA2 R19, -RZ, RZ, 0, 0 ;  /* 0x00000000ff137431 */ /* 0x000fe200000001ff */
[----:B------:R0:W1:Y:S01]  /*0f20*/  LDC.64 R2, c[0x4][R22] ;  /* 0x0100000016027b82 */ /* 0x0000620000000a00 */
[----:B------:R-:W2:Y:S01]  /*0f30*/  LDCU.64 UR4, c[0x4][0x10] ;  /* 0x01000200ff0477ac */ /* 0x000ea20008000a00 */
[----:B------:R-:W-:Y:S01]  /*0f40*/  IMAD.MOV.U32 R6, RZ, RZ, R24 ;  /* 0x000000ffff067224 */ /* 0x000fe200078e0018 */
[----:B------:R-:W-:Y:S01]  /*0f50*/  MOV R7, R23 ;  /* 0x0000001700077202 */ /* 0x000fe20000000f00 */
[----:B------:R0:W-:Y:S01]  /*0f60*/  STL.64 [R1], R18 ;  /* 0x0000001201007387 */ /* 0x0001e20000100a00 */
[----:B--2---:R-:W-:Y:S01]  /*0f70*/  IMAD.U32 R4, RZ, RZ, UR4 ;  /* 0x00000004ff047e24 */ /* 0x004fe2000f8e00ff */
[----:B0-----:R-:W-:-:S07]  /*0f80*/  MOV R5, UR5 ;  /* 0x0000000500057c02 */ /* 0x001fce0008000f00 */
[----:B------:R-:W-:-:S07]  /*0f90*/  LEPC R20, `(.L_x_18) ;  /* 0x000000001014794e */ /* 0x000fce0000000000 */
[----:B-1----:R-:W-:Y:S05]  /*0fa0*/  CALL.ABS.NOINC R2 ;  /* 0x0000000002007343 */ /* 0x002fea0003c00000 */
.L_x_18:
[----:B------:R-:W-:Y:S05]  /*0fb0*/  EXIT ;  /* 0x000000000000794d */ /* 0x000fea0003800000 */
.L_x_19:
[----:B------:R-:W-:-:S00]  /*0fc0*/  BRA `(.L_x_19) ;  /* 0xfffffffc00fc7947 */ /* 0x000fc0000383ffff */
[----:B------:R-:W-:-:S00]  /*0fd0*/  NOP ;  /* 0x0000000000007918 */ /* 0x000fc00000000000 */
        /* <DEDUP_REMOVED lines=10> */
.L_x_20:


//--------------------- .nv.global.init           --------------------------
	.section	.nv.global.init,"aw",@progbits
.nv.global.init:
	.type		$str,@object
	.size		$str,($str$1 - $str)
$str:
        /*0000*/ 	.byte	0x25, 0x64, 0x20, 0x25, 0x64, 0x20, 0x0a, 0x00
	.type		$str$1,@object
	.size		$str$1,(.L_1 - $str$1)
$str$1:
        /*0008*/ 	.byte	0x73, 0x75, 0x6d, 0x3d, 0x25, 0x64, 0x20, 0x74, 0x68, 0x72, 0x65, 0x64, 0x49, 0x64, 0x3d, 0x25
        /*0018*/ 	.byte	0x64, 0x20, 0x0a, 0x00
.L_1:


//--------------------- .nv.shared.reserved.0     --------------------------
	.section	.nv.shared.reserved.0,"aw",@nobits
	.weak		__nv_reservedSMEM_offset_0_alias
	.size		__nv_reservedSMEM_offset_0_alias, 0, 64
	.other		__nv_reservedSMEM_offset_0_alias,@"STO_CUDA_RESERVED_SHARED STV_DEFAULT"
__nv_reservedSMEM_offset_0_alias:
	.zero		0
	.zero		64


//--------------------- .nv.constant0._Z6kernelPhPj --------------------------
	.section	.nv.constant0._Z6kernelPhPj,"a",@progbits
	.sectionflags	@""
	.align	4
.nv.constant0._Z6kernelPhPj:
	.zero		912


//--------------------- SYMBOLS --------------------------

	.type		.nv.reservedSmem.offset0,@object
	.size		.nv.reservedSmem.offset0,0x4
	.type		vprintf,@function
